//
// Generated by NVIDIA NVVM Compiler
//
// Compiler Build ID: CL-36424714
// Cuda compilation tools, release 13.0, V13.0.88
// Based on NVVM 20.0.0
//

.version 9.0
.target sm_100
.address_size 64

	// .globl	_Z10gemm_tiledPKfS0_Pfi
// _ZZ10gemm_tiledPKfS0_PfiE2As has been demoted
// _ZZ10gemm_tiledPKfS0_PfiE2Bs has been demoted

.visible .entry _Z10gemm_tiledPKfS0_Pfi(
	.param .u64 .ptr .align 1 _Z10gemm_tiledPKfS0_Pfi_param_0,
	.param .u64 .ptr .align 1 _Z10gemm_tiledPKfS0_Pfi_param_1,
	.param .u64 .ptr .align 1 _Z10gemm_tiledPKfS0_Pfi_param_2,
	.param .u32 _Z10gemm_tiledPKfS0_Pfi_param_3
)
{
	.reg .pred 	%p<3>;
	.reg .b32 	%r<33>;
	.reg .b32 	%f<105>;
	.reg .b64 	%rd<13>;
	// demoted variable
	.shared .align 4 .b8 _ZZ10gemm_tiledPKfS0_PfiE2As[4096];
	// demoted variable
	.shared .align 4 .b8 _ZZ10gemm_tiledPKfS0_PfiE2Bs[4096];
	ld.param.u64 	%rd3, [_Z10gemm_tiledPKfS0_Pfi_param_0];
	ld.param.u64 	%rd4, [_Z10gemm_tiledPKfS0_Pfi_param_1];
	ld.param.u64 	%rd5, [_Z10gemm_tiledPKfS0_Pfi_param_2];
	ld.param.u32 	%r18, [_Z10gemm_tiledPKfS0_Pfi_param_3];
	mov.u32 	%r19, %ctaid.y;
	shl.b32 	%r20, %r19, 5;
	mov.u32 	%r1, %tid.y;
	add.s32 	%r2, %r20, %r1;
	mov.u32 	%r21, %ctaid.x;
	shl.b32 	%r3, %r21, 5;
	mov.u32 	%r4, %tid.x;
	setp.lt.s32 	%p1, %r18, 1;
	mov.f32 	%f104, 0f00000000;
	@%p1 bra 	$L__BB0_3;
	shl.b32 	%r23, %r1, 7;
	mov.u32 	%r24, _ZZ10gemm_tiledPKfS0_PfiE2As;
	add.s32 	%r5, %r24, %r23;
	shl.b32 	%r25, %r4, 2;
	add.s32 	%r6, %r5, %r25;
	mov.u32 	%r26, _ZZ10gemm_tiledPKfS0_PfiE2Bs;
	add.s32 	%r8, %r26, %r25;
	add.s32 	%r7, %r8, %r23;
	mad.lo.s32 	%r27, %r1, %r18, %r4;
	add.s32 	%r31, %r27, %r3;
	shl.b32 	%r10, %r18, 5;
	mad.lo.s32 	%r30, %r18, %r2, %r4;
	cvta.to.global.u64 	%rd1, %rd3;
	cvta.to.global.u64 	%rd2, %rd4;
	mov.f32 	%f104, 0f00000000;
	mov.b32 	%r32, 0;
$L__BB0_2:
	mul.wide.u32 	%rd6, %r30, 4;
	add.s64 	%rd7, %rd1, %rd6;
	ld.global.nc.f32 	%f6, [%rd7];
	st.shared.f32 	[%r6], %f6;
	mul.wide.u32 	%rd8, %r31, 4;
	add.s64 	%rd9, %rd2, %rd8;
	ld.global.nc.f32 	%f7, [%rd9];
	st.shared.f32 	[%r7], %f7;
	bar.sync 	0;
	ld.shared.f32 	%f8, [%r5];
	ld.shared.f32 	%f9, [%r8];
	fma.rn.f32 	%f10, %f8, %f9, %f104;
	ld.shared.f32 	%f11, [%r5+4];
	ld.shared.f32 	%f12, [%r8+128];
	fma.rn.f32 	%f13, %f11, %f12, %f10;
	ld.shared.f32 	%f14, [%r5+8];
	ld.shared.f32 	%f15, [%r8+256];
	fma.rn.f32 	%f16, %f14, %f15, %f13;
	ld.shared.f32 	%f17, [%r5+12];
	ld.shared.f32 	%f18, [%r8+384];
	fma.rn.f32 	%f19, %f17, %f18, %f16;
	ld.shared.f32 	%f20, [%r5+16];
	ld.shared.f32 	%f21, [%r8+512];
	fma.rn.f32 	%f22, %f20, %f21, %f19;
	ld.shared.f32 	%f23, [%r5+20];
	ld.shared.f32 	%f24, [%r8+640];
	fma.rn.f32 	%f25, %f23, %f24, %f22;
	ld.shared.f32 	%f26, [%r5+24];
	ld.shared.f32 	%f27, [%r8+768];
	fma.rn.f32 	%f28, %f26, %f27, %f25;
	ld.shared.f32 	%f29, [%r5+28];
	ld.shared.f32 	%f30, [%r8+896];
	fma.rn.f32 	%f31, %f29, %f30, %f28;
	ld.shared.f32 	%f32, [%r5+32];
	ld.shared.f32 	%f33, [%r8+1024];
	fma.rn.f32 	%f34, %f32, %f33, %f31;
	ld.shared.f32 	%f35, [%r5+36];
	ld.shared.f32 	%f36, [%r8+1152];
	fma.rn.f32 	%f37, %f35, %f36, %f34;
	ld.shared.f32 	%f38, [%r5+40];
	ld.shared.f32 	%f39, [%r8+1280];
	fma.rn.f32 	%f40, %f38, %f39, %f37;
	ld.shared.f32 	%f41, [%r5+44];
	ld.shared.f32 	%f42, [%r8+1408];
	fma.rn.f32 	%f43, %f41, %f42, %f40;
	ld.shared.f32 	%f44, [%r5+48];
	ld.shared.f32 	%f45, [%r8+1536];
	fma.rn.f32 	%f46, %f44, %f45, %f43;
	ld.shared.f32 	%f47, [%r5+52];
	ld.shared.f32 	%f48, [%r8+1664];
	fma.rn.f32 	%f49, %f47, %f48, %f46;
	ld.shared.f32 	%f50, [%r5+56];
	ld.shared.f32 	%f51, [%r8+1792];
	fma.rn.f32 	%f52, %f50, %f51, %f49;
	ld.shared.f32 	%f53, [%r5+60];
	ld.shared.f32 	%f54, [%r8+1920];
	fma.rn.f32 	%f55, %f53, %f54, %f52;
	ld.shared.f32 	%f56, [%r5+64];
	ld.shared.f32 	%f57, [%r8+2048];
	fma.rn.f32 	%f58, %f56, %f57, %f55;
	ld.shared.f32 	%f59, [%r5+68];
	ld.shared.f32 	%f60, [%r8+2176];
	fma.rn.f32 	%f61, %f59, %f60, %f58;
	ld.shared.f32 	%f62, [%r5+72];
	ld.shared.f32 	%f63, [%r8+2304];
	fma.rn.f32 	%f64, %f62, %f63, %f61;
	ld.shared.f32 	%f65, [%r5+76];
	ld.shared.f32 	%f66, [%r8+2432];
	fma.rn.f32 	%f67, %f65, %f66, %f64;
	ld.shared.f32 	%f68, [%r5+80];
	ld.shared.f32 	%f69, [%r8+2560];
	fma.rn.f32 	%f70, %f68, %f69, %f67;
	ld.shared.f32 	%f71, [%r5+84];
	ld.shared.f32 	%f72, [%r8+2688];
	fma.rn.f32 	%f73, %f71, %f72, %f70;
	ld.shared.f32 	%f74, [%r5+88];
	ld.shared.f32 	%f75, [%r8+2816];
	fma.rn.f32 	%f76, %f74, %f75, %f73;
	ld.shared.f32 	%f77, [%r5+92];
	ld.shared.f32 	%f78, [%r8+2944];
	fma.rn.f32 	%f79, %f77, %f78, %f76;
	ld.shared.f32 	%f80, [%r5+96];
	ld.shared.f32 	%f81, [%r8+3072];
	fma.rn.f32 	%f82, %f80, %f81, %f79;
	ld.shared.f32 	%f83, [%r5+100];
	ld.shared.f32 	%f84, [%r8+3200];
	fma.rn.f32 	%f85, %f83, %f84, %f82;
	ld.shared.f32 	%f86, [%r5+104];
	ld.shared.f32 	%f87, [%r8+3328];
	fma.rn.f32 	%f88, %f86, %f87, %f85;
	ld.shared.f32 	%f89, [%r5+108];
	ld.shared.f32 	%f90, [%r8+3456];
	fma.rn.f32 	%f91, %f89, %f90, %f88;
	ld.shared.f32 	%f92, [%r5+112];
	ld.shared.f32 	%f93, [%r8+3584];
	fma.rn.f32 	%f94, %f92, %f93, %f91;
	ld.shared.f32 	%f95, [%r5+116];
	ld.shared.f32 	%f96, [%r8+3712];
	fma.rn.f32 	%f97, %f95, %f96, %f94;
	ld.shared.f32 	%f98, [%r5+120];
	ld.shared.f32 	%f99, [%r8+3840];
	fma.rn.f32 	%f100, %f98, %f99, %f97;
	ld.shared.f32 	%f101, [%r5+124];
	ld.shared.f32 	%f102, [%r8+3968];
	fma.rn.f32 	%f104, %f101, %f102, %f100;
	bar.sync 	0;
	add.s32 	%r32, %r32, 32;
	add.s32 	%r31, %r31, %r10;
	add.s32 	%r30, %r30, 32;
	setp.lt.s32 	%p2, %r32, %r18;
	@%p2 bra 	$L__BB0_2;
$L__BB0_3:
	cvta.to.global.u64 	%rd10, %rd5;
	add.s32 	%r28, %r3, %r4;
	mad.lo.s32 	%r29, %r18, %r2, %r28;
	mul.wide.s32 	%rd11, %r29, 4;
	add.s64 	%rd12, %rd10, %rd11;
	st.global.f32 	[%rd12], %f104;
	ret;

}


// ===== COMPILED SASS (sm_100) =====

	.target	sm_100

	.elftype	@"ET_EXEC"


//--------------------- .note.nv.tkinfo           --------------------------
	.section	.note.nv.tkinfo,"",@"SHT_NOTE"
	.sectionflags	@"SHF_NOTE_NV_TKINFO"
	.tkinfo
        /*0018*/ 	.word	0x00000002
        /*0030*/ 	.string	""
        /*0030*/ 	.string	"ptxas"
        /*0030*/ 	.string	"Cuda compilation tools, release 13.0, V13.0.88"
        /*0030*/ 	.string	"Build cuda_13.0.r13.0/compiler.36424714_0"
        /*0030*/ 	.string	"-arch sm_100 -m 64 "



//--------------------- .note.nv.cuinfo           --------------------------
	.section	.note.nv.cuinfo,"",@"SHT_NOTE"
	.sectionflags	@"SHF_NOTE_NV_CUINFO"
        /*0018*/ 	.short	0x0002
        /*001a*/ 	.short	0x0064
        /*001c*/ 	.short	0x0082
	.zero		2


//--------------------- .nv.info                  --------------------------
	.section	.nv.info,"",@"SHT_CUDA_INFO"
	.align	4


	//----- nvinfo : EIATTR_REGCOUNT
	.align		4
        /*0000*/ 	.byte	0x04, 0x2f
        /*0002*/ 	.short	(.L_1 - .L_0)
	.align		4
.L_0:
        /*0004*/ 	.word	index@(_Z10gemm_tiledPKfS0_Pfi)
        /*0008*/ 	.word	0x00000020


	//----- nvinfo : EIATTR_FRAME_SIZE
	.align		4
.L_1:
        /*000c*/ 	.byte	0x04, 0x11
        /*000e*/ 	.short	(.L_3 - .L_2)
	.align		4
.L_2:
        /*0010*/ 	.word	index@(_Z10gemm_tiledPKfS0_Pfi)
        /*0014*/ 	.word	0x00000000


	//----- nvinfo : EIATTR_MIN_STACK_SIZE
	.align		4
.L_3:
        /*0018*/ 	.byte	0x04, 0x12
        /*001a*/ 	.short	(.L_5 - .L_4)
	.align		4
.L_4:
        /*001c*/ 	.word	index@(_Z10gemm_tiledPKfS0_Pfi)
        /*0020*/ 	.word	0x00000000
.L_5:


//--------------------- .nv.compat                --------------------------
	.section	.nv.compat,"",@"SHT_CUDA_COMPAT_INFO"
	.align	4
        /*0000*/ 	.byte	0x02, 0x09, 0x00, 0x00, 0x02, 0x02, 0x01, 0x00, 0x02, 0x05, 0x05, 0x00, 0x03, 0x07, 0x01, 0x01
        /*0010*/ 	.byte	0x02, 0x03, 0x00, 0x00, 0x02, 0x06, 0x01, 0x00, 0x04, 0x0b, 0x08, 0x00, 0x09, 0x00, 0x00, 0x00
        /*0020*/ 	.byte	0x00, 0x00, 0x00, 0x00


//--------------------- .nv.info._Z10gemm_tiledPKfS0_Pfi --------------------------
	.section	.nv.info._Z10gemm_tiledPKfS0_Pfi,"",@"SHT_CUDA_INFO"
	.sectionflags	@""
	.align	4


	//----- nvinfo : EIATTR_CUDA_API_VERSION
	.align		4
        /*0000*/ 	.byte	0x04, 0x37
        /*0002*/ 	.short	(.L_7 - .L_6)
.L_6:
        /*0004*/ 	.word	0x00000082


	//----- nvinfo : EIATTR_KPARAM_INFO
	.align		4
.L_7:
        /*0008*/ 	.byte	0x04, 0x17
        /*000a*/ 	.short	(.L_9 - .L_8)
.L_8:
        /*000c*/ 	.word	0x00000000
        /*0010*/ 	.short	0x0003
        /*0012*/ 	.short	0x0018
        /*0014*/ 	.byte	0x00, 0xf0, 0x11, 0x00


	//----- nvinfo : EIATTR_KPARAM_INFO
	.align		4
.L_9:
        /*0018*/ 	.byte	0x04, 0x17
        /*001a*/ 	.short	(.L_11 - .L_10)
.L_10:
        /*001c*/ 	.word	0x00000000
        /*0020*/ 	.short	0x0002
        /*0022*/ 	.short	0x0010
        /*0024*/ 	.byte	0x00, 0xf5, 0x21, 0x00


	//----- nvinfo : EIATTR_KPARAM_INFO
	.align		4
.L_11:
        /*0028*/ 	.byte	0x04, 0x17
        /*002a*/ 	.short	(.L_13 - .L_12)
.L_12:
        /*002c*/ 	.word	0x00000000
        /*0030*/ 	.short	0x0001
        /*0032*/ 	.short	0x0008
        /*0034*/ 	.byte	0x00, 0xf5, 0x21, 0x00


	//----- nvinfo : EIATTR_KPARAM_INFO
	.align		4
.L_13:
        /*0038*/ 	.byte	0x04, 0x17
        /*003a*/ 	.short	(.L_15 - .L_14)
.L_14:
        /*003c*/ 	.word	0x00000000
        /*0040*/ 	.short	0x0000
        /*0042*/ 	.short	0x0000
        /*0044*/ 	.byte	0x00, 0xf5, 0x21, 0x00


	//----- nvinfo : EIATTR_SPARSE_MMA_MASK
	.align		4
.L_15:
        /*0048*/ 	.byte	0x03, 0x50
        /*004a*/ 	.short	0x0000


	//----- nvinfo : EIATTR_MAXREG_COUNT
	.align		4
        /*004c*/ 	.byte	0x03, 0x1b
        /*004e*/ 	.short	0x00ff


	//----- nvinfo : EIATTR_NUM_BARRIERS
	.align		4
        /*0050*/ 	.byte	0x02, 0x4c
        /*0052*/ 	.byte	0x01
	.zero		1


	//----- nvinfo : EIATTR_MERCURY_ISA_VERSION
	.align		4
        /*0054*/ 	.byte	0x03, 0x5f
        /*0056*/ 	.short	0x0101


	//----- nvinfo : EIATTR_VRC_CTA_INIT_COUNT
	.align		4
        /*0058*/ 	.byte	0x02, 0x4a
	.zero		1
	.zero		1


	//----- nvinfo : EIATTR_EXIT_INSTR_OFFSETS
	.align		4
        /*005c*/ 	.byte	0x04, 0x1c
        /*005e*/ 	.short	(.L_17 - .L_16)


	//   ....[0]....
.L_16:
        /*0060*/ 	.word	0x00000750


	//----- nvinfo : EIATTR_CBANK_PARAM_SIZE
	.align		4
.L_17:
        /*0064*/ 	.byte	0x03, 0x19
        /*0066*/ 	.short	0x001c


	//----- nvinfo : EIATTR_PARAM_CBANK
	.align		4
        /*0068*/ 	.byte	0x04, 0x0a
        /*006a*/ 	.short	(.L_19 - .L_18)
	.align		4
.L_18:
        /*006c*/ 	.word	index@(.nv.constant0._Z10gemm_tiledPKfS0_Pfi)
        /*0070*/ 	.short	0x0380
        /*0072*/ 	.short	0x001c


	//----- nvinfo : EIATTR_SW_WAR
	.align		4
.L_19:
        /*0074*/ 	.byte	0x04, 0x36
        /*0076*/ 	.short	(.L_21 - .L_20)
.L_20:
        /*0078*/ 	.word	0x00000008
.L_21:


//--------------------- .nv.callgraph             --------------------------
	.section	.nv.callgraph,"",@"SHT_CUDA_CALLGRAPH"
	.align	4
	.sectionentsize	8
	.align		4
        /*0000*/ 	.word	0x00000000
	.align		4
        /*0004*/ 	.word	0xffffffff
	.align		4
        /*0008*/ 	.word	0x00000000
	.align		4
        /*000c*/ 	.word	0xfffffffe
	.align		4
        /*0010*/ 	.word	0x00000000
	.align		4
        /*0014*/ 	.word	0xfffffffd
	.align		4
        /*0018*/ 	.word	0x00000000
	.align		4
        /*001c*/ 	.word	0xfffffffc


//--------------------- .text._Z10gemm_tiledPKfS0_Pfi --------------------------
	.section	.text._Z10gemm_tiledPKfS0_Pfi,"ax",@progbits
	.align	128
        .global         _Z10gemm_tiledPKfS0_Pfi
        .type           _Z10gemm_tiledPKfS0_Pfi,@function
        .size           _Z10gemm_tiledPKfS0_Pfi,(.L_x_3 - _Z10gemm_tiledPKfS0_Pfi)
        .other          _Z10gemm_tiledPKfS0_Pfi,@"STO_CUDA_ENTRY STV_DEFAULT"
_Z10gemm_tiledPKfS0_Pfi:
.text._Z10gemm_tiledPKfS0_Pfi:
[----:B------:R-:W-:Y:S01]  /*0000*/  LDC R1, c[0x0][0x37c] ;  /* 0x0000df00ff017b82 */ /* 0x000fe20000000800 */
[----:B------:R-:W0:Y:S07]  /*0010*/  S2R R3, SR_CTAID.Y ;  /* 0x0000000000037919 */ /* 0x000e2e0000002600 */
[----:B------:R-:W1:Y:S01]  /*0020*/  LDC R0, c[0x0][0x398] ;  /* 0x0000e600ff007b82 */ /* 0x000e620000000800 */
[----:B------:R-:W2:Y:S01]  /*0030*/  LDCU.64 UR8, c[0x0][0x358] ;  /* 0x00006b00ff0877ac */ /* 0x000ea20008000a00 */
[----:B------:R-:W-:Y:S01]  /*0040*/  HFMA2 R11, -RZ, RZ, 0, 0 ;  /* 0x00000000ff0b7431 */ /* 0x000fe200000001ff */
[----:B------:R-:W0:Y:S01]  /*0050*/  S2R R9, SR_TID.Y ;  /* 0x0000000000097919 */ /* 0x000e220000002200 */
[----:B------:R-:W3:Y:S04]  /*0060*/  S2R R4, SR_CTAID.X ;  /* 0x0000000000047919 */ /* 0x000ee80000002500 */
[----:B------:R-:W4:Y:S01]  /*0070*/  LDC.64 R20, c[0x0][0x390] ;  /* 0x0000e400ff147b82 */ /* 0x000f220000000a00 */
[----:B------:R-:W3:Y:S01]  /*0080*/  S2R R6, SR_TID.X ;  /* 0x0000000000067919 */ /* 0x000ee20000002100 */
[----:B-1----:R-:W-:-:S02]  /*0090*/  ISETP.GE.AND P0, PT, R0, 0x1, PT ;  /* 0x000000010000780c */ /* 0x002fc40003f06270 */
[----:B0-----:R-:W-:Y:S02]  /*00a0*/  LEA R3, R3, R9, 0x5 ;  /* 0x0000000903037211 */ /* 0x001fe400078e28ff */
[----:B---3--:R-:W-:-:S05]  /*00b0*/  LEA R2, R4, R6, 0x5 ;  /* 0x0000000604027211 */ /* 0x008fca00078e28ff */
[----:B------:R-:W-:-:S04]  /*00c0*/  IMAD R5, R3, R0, R2 ;  /* 0x0000000003057224 */ /* 0x000fc800078e0202 */
[----:B----4-:R-:W-:Y:S01]  /*00d0*/  IMAD.WIDE R20, R5, 0x4, R20 ;  /* 0x0000000405147825 */ /* 0x010fe200078e0214 */
[----:B--2---:R-:W-:Y:S06]  /*00e0*/  @!P0 BRA `(.L_x_0) ;  /* 0x0000000400948947 */ /* 0x004fec0003800000 */
[----:B------:R-:W0:Y:S01]  /*00f0*/  S2UR UR6, SR_CgaCtaId ;  /* 0x00000000000679c3 */ /* 0x000e220000008800 */
[----:B------:R-:W-:Y:S01]  /*0100*/  UMOV UR4, 0x400 ;  /* 0x0000040000047882 */ /* 0x000fe20000000000 */
[-CC-:B------:R-:W-:Y:S01]  /*0110*/  IMAD R5, R9, R0.reuse, R6.reuse ;  /* 0x0000000009057224 */ /* 0x180fe200078e0206 */
[----:B------:R-:W-:Y:S01]  /*0120*/  UIADD3 UR5, UPT, UPT, UR4, 0x1000, URZ ;  /* 0x0000100004057890 */ /* 0x000fe2000fffe0ff */
[----:B------:R-:W-:Y:S01]  /*0130*/  IMAD R2, R3, R0, R6 ;  /* 0x0000000003027224 */ /* 0x000fe200078e0206 */
[----:B------:R-:W-:Y:S02]  /*0140*/  MOV R11, RZ ;  /* 0x000000ff000b7202 */ /* 0x000fe40000000f00 */
[----:B------:R-:W-:Y:S01]  /*0150*/  LEA R5, R4, R5, 0x5 ;  /* 0x0000000504057211 */ /* 0x000fe200078e28ff */
[----:B------:R-:W1:Y:S08]  /*0160*/  LDC.64 R18, c[0x0][0x380] ;  /* 0x0000e000ff127b82 */ /* 0x000e700000000a00 */
[----:B------:R-:W2:Y:S01]  /*0170*/  LDC.64 R16, c[0x0][0x388] ;  /* 0x0000e200ff107b82 */ /* 0x000ea20000000a00 */
[----:B0-----:R-:W-:-:S02]  /*0180*/  ULEA UR4, UR6, UR4, 0x18 ;  /* 0x0000000406047291 */ /* 0x001fc4000f8ec0ff */
[----:B------:R-:W-:-:S04]  /*0190*/  ULEA UR5, UR6, UR5, 0x18 ;  /* 0x0000000506057291 */ /* 0x000fc8000f8ec0ff */
[C---:B------:R-:W-:Y:S01]  /*01a0*/  LEA R7, R9.reuse, UR4, 0x7 ;  /* 0x0000000409077c11 */ /* 0x040fe2000f8e38ff */
[----:B------:R-:W-:Y:S01]  /*01b0*/  UMOV UR4, URZ ;  /* 0x000000ff00047c82 */ /* 0x000fe20008000000 */
[C---:B------:R-:W-:Y:S02]  /*01c0*/  LEA R4, R6.reuse, UR5, 0x2 ;  /* 0x0000000506047c11 */ /* 0x040fe4000f8e10ff */
[----:B------:R-:W-:Y:S02]  /*01d0*/  LEA R6, R6, R7, 0x2 ;  /* 0x0000000706067211 */ /* 0x000fe400078e10ff */
[----:B------:R-:W-:-:S07]  /*01e0*/  LEA R3, R9, R4, 0x7 ;  /* 0x0000000409037211 */ /* 0x000fce00078e38ff */
.L_x_1:
[----:B-1----:R-:W-:-:S04]  /*01f0*/  IMAD.WIDE.U32 R8, R2, 0x4, R18 ;  /* 0x0000000402087825 */ /* 0x002fc800078e0012 */
[----:B--2---:R-:W-:Y:S01]  /*0200*/  IMAD.WIDE.U32 R26, R5, 0x4, R16 ;  /* 0x00000004051a7825 */ /* 0x004fe200078e0010 */
[----:B------:R-:W2:Y:S05]  /*0210*/  LDG.E.CONSTANT R29, desc[UR8][R8.64] ;  /* 0x00000008081d7981 */ /* 0x000eaa000c1e9900 */
[----:B------:R-:W3:Y:S01]  /*0220*/  LDG.E.CONSTANT R26, desc[UR8][R26.64] ;  /* 0x000000081a1a7981 */ /* 0x000ee2000c1e9900 */
[----:B------:R-:W-:Y:S01]  /*0230*/  UIADD3 UR4, UPT, UPT, UR4, 0x20, URZ ;  /* 0x0000002004047890 */ /* 0x000fe2000fffe0ff */
[----:B------:R-:W-:Y:S02]  /*0240*/  IADD3 R2, PT, PT, R2, 0x20, RZ ;  /* 0x0000002002027810 */ /* 0x000fe40007ffe0ff */
[----:B------:R-:W-:-:S03]  /*0250*/  LEA R5, R0, R5, 0x5 ;  /* 0x0000000500057211 */ /* 0x000fc600078e28ff */
[----:B------:R-:W-:Y:S01]  /*0260*/  ISETP.LE.AND P0, PT, R0, UR4, PT ;  /* 0x0000000400007c0c */ /* 0x000fe2000bf03270 */
[----:B--2---:R-:W-:Y:S04]  /*0270*/  STS [R6], R29 ;  /* 0x0000001d06007388 */ /* 0x004fe80000000800 */
[----:B---3--:R-:W-:Y:S01]  /*0280*/  STS [R3], R26 ;  /* 0x0000001a03007388 */ /* 0x008fe20000000800 */
[----:B------:R-:W-:Y:S06]  /*0290*/  BAR.SYNC.DEFER_BLOCKING 0x0 ;  /* 0x0000000000007b1d */ /* 0x000fec0000010000 */
[----:B------:R-:W-:Y:S04]  /*02a0*/  LDS R10, [R4] ;  /* 0x00000000040a7984 */ /* 0x000fe80000000800 */
[----:B------:R-:W0:Y:S04]  /*02b0*/  LDS.128 R12, [R7] ;  /* 0x00000000070c7984 */ /* 0x000e280000000c00 */
[----:B------:R-:W1:Y:S04]  /*02c0*/  LDS R22, [R4+0x80] ;  /* 0x0000800004167984 */ /* 0x000e680000000800 */
[----:B------:R-:W2:Y:S04]  /*02d0*/  LDS R23, [R4+0x100] ;  /* 0x0001000004177984 */ /* 0x000ea80000000800 */
[----:B------:R-:W3:Y:S04]  /*02e0*/  LDS R24, [R4+0x180] ;  /* 0x0001800004187984 */ /* 0x000ee80000000800 */
[----:B------:R-:W-:Y:S04]  /*02f0*/  LDS R25, [R4+0x200] ;  /* 0x0002000004197984 */ /* 0x000fe80000000800 */
[----:B------:R-:W-:Y:S01]  /*0300*/  LDS R26, [R4+0xb80] ;  /* 0x000b8000041a7984 */ /* 0x000fe20000000800 */
[----:B0-----:R-:W-:-:S03]  /*0310*/  FFMA R12, R12, R10, R11 ;  /* 0x0000000a0c0c7223 */ /* 0x001fc6000000000b */
[----:B------:R-:W0:Y:S01]  /*0320*/  LDS.128 R8, [R7+0x10] ;  /* 0x0000100007087984 */ /* 0x000e220000000c00 */
[----:B-1----:R-:W-:-:S03]  /*0330*/  FFMA R12, R22, R13, R12 ;  /* 0x0000000d160c7223 */ /* 0x002fc6000000000c */
[----:B------:R-:W1:Y:S01]  /*0340*/  LDS R22, [R4+0x280] ;  /* 0x0002800004167984 */ /* 0x000e620000000800 */
[----:B--2---:R-:W-:-:S03]  /*0350*/  FFMA R13, R23, R14, R12 ;  /* 0x0000000e170d7223 */ /* 0x004fc6000000000c */
[----:B------:R-:W2:Y:S01]  /*0360*/  LDS R23, [R4+0x300] ;  /* 0x0003000004177984 */ /* 0x000ea20000000800 */
[----:B---3--:R-:W-:-:S03]  /*0370*/  FFMA R13, R24, R15, R13 ;  /* 0x0000000f180d7223 */ /* 0x008fc6000000000d */
[----:B------:R-:W3:Y:S01]  /*0380*/  LDS R24, [R4+0x380] ;  /* 0x0003800004187984 */ /* 0x000ee20000000800 */
[----:B0-----:R-:W-:-:S03]  /*0390*/  FFMA R27, R8, R25, R13 ;  /* 0x00000019081b7223 */ /* 0x001fc6000000000d */
[----:B------:R-:W-:Y:S01]  /*03a0*/  LDS R25, [R4+0x400] ;  /* 0x0004000004197984 */ /* 0x000fe20000000800 */
[----:B-1----:R-:W-:-:S03]  /*03b0*/  FFMA R8, R22, R9, R27 ;  /* 0x0000000916087223 */ /* 0x002fc6000000001b */
[----:B------:R-:W0:Y:S01]  /*03c0*/  LDS.128 R12, [R7+0x20] ;  /* 0x00002000070c7984 */ /* 0x000e220000000c00 */
[----:B--2---:R-:W-:-:S03]  /*03d0*/  FFMA R9, R23, R10, R8 ;  /* 0x0000000a17097223 */ /* 0x004fc60000000008 */
[----:B------:R-:W1:Y:S01]  /*03e0*/  LDS R22, [R4+0x480] ;  /* 0x0004800004167984 */ /* 0x000e620000000800 */
[----:B---3--:R-:W-:-:S03]  /*03f0*/  FFMA R9, R24, R11, R9 ;  /* 0x0000000b18097223 */ /* 0x008fc60000000009 */
[----:B------:R-:W2:Y:S04]  /*0400*/  LDS R23, [R4+0x500] ;  /* 0x0005000004177984 */ /* 0x000ea80000000800 */
        /* <DEDUP_REMOVED lines=27> */
[----:B------:R-:W-:Y:S01]  /*05c0*/  LDS R24, [R4+0xc80] ;  /* 0x000c800004187984 */ /* 0x000fe20000000800 */
[----:B0-----:R-:W-:-:S03]  /*05d0*/  FFMA R27, R8, R25, R13 ;  /* 0x00000019081b7223 */ /* 0x001fc6000000000d */
[----:B------:R-:W-:Y:S01]  /*05e0*/  LDS R25, [R4+0xc00] ;  /* 0x000c000004197984 */ /* 0x000fe20000000800 */
[----:B-1----:R-:W-:-:S03]  /*05f0*/  FFMA R22, R22, R9, R27 ;  /* 0x0000000916167223 */ /* 0x002fc6000000001b */
[----:B------:R-:W0:Y:S01]  /*0600*/  LDS.128 R12, [R7+0x60] ;  /* 0x00006000070c7984 */ /* 0x000e220000000c00 */
[----:B--2---:R-:W-:-:S03]  /*0610*/  FFMA R9, R23, R10, R22 ;  /* 0x0000000a17097223 */ /* 0x004fc60000000016 */
[----:B------:R-:W1:Y:S01]  /*0620*/  LDS R23, [R4+0xd00] ;  /* 0x000d000004177984 */ /* 0x000e620000000800 */
[----:B------:R-:W-:-:S03]  /*0630*/  FFMA R9, R26, R11, R9 ;  /* 0x0000000b1a097223 */ /* 0x000fc60000000009 */
[----:B------:R-:W2:Y:S01]  /*0640*/  LDS R22, [R4+0xd80] ;  /* 0x000d800004167984 */ /* 0x000ea20000000800 */
[----:B0-----:R-:W-:-:S03]  /*0650*/  FFMA R27, R12, R25, R9 ;  /* 0x000000190c1b7223 */ /* 0x001fc60000000009 */
[----:B------:R-:W-:Y:S01]  /*0660*/  LDS R25, [R4+0xe00] ;  /* 0x000e000004197984 */ /* 0x000fe20000000800 */
[----:B------:R-:W-:-:S03]  /*0670*/  FFMA R24, R24, R13, R27 ;  /* 0x0000000d18187223 */ /* 0x000fc6000000001b */
[----:B------:R-:W0:Y:S01]  /*0680*/  LDS.128 R8, [R7+0x70] ;  /* 0x0000700007087984 */ /* 0x000e220000000c00 */
[----:B-1----:R-:W-:-:S03]  /*0690*/  FFMA R23, R23, R14, R24 ;  /* 0x0000000e17177223 */ /* 0x002fc60000000018 */
[----:B------:R-:W1:Y:S01]  /*06a0*/  LDS R27, [R4+0xe80] ;  /* 0x000e8000041b7984 */ /* 0x000e620000000800 */
[----:B--2---:R-:W-:-:S03]  /*06b0*/  FFMA R15, R22, R15, R23 ;  /* 0x0000000f160f7223 */ /* 0x004fc60000000017 */
[----:B------:R-:W2:Y:S04]  /*06c0*/  LDS R13, [R4+0xf00] ;  /* 0x000f0000040d7984 */ /* 0x000ea80000000800 */
[----:B------:R-:W3:Y:S01]  /*06d0*/  LDS R12, [R4+0xf80] ;  /* 0x000f8000040c7984 */ /* 0x000ee20000000800 */
[----:B0-----:R-:W-:-:S04]  /*06e0*/  FFMA R8, R8, R25, R15 ;  /* 0x0000001908087223 */ /* 0x001fc8000000000f */
[----:B-1----:R-:W-:-:S04]  /*06f0*/  FFMA R8, R27, R9, R8 ;  /* 0x000000091b087223 */ /* 0x002fc80000000008 */
[----:B--2---:R-:W-:-:S04]  /*0700*/  FFMA R13, R13, R10, R8 ;  /* 0x0000000a0d0d7223 */ /* 0x004fc80000000008 */
[----:B---3--:R-:W-:Y:S01]  /*0710*/  FFMA R11, R12, R11, R13 ;  /* 0x0000000b0c0b7223 */ /* 0x008fe2000000000d */
[----:B------:R-:W-:Y:S06]  /*0720*/  BAR.SYNC.DEFER_BLOCKING 0x0 ;  /* 0x0000000000007b1d */ /* 0x000fec0000010000 */
[----:B------:R-:W-:Y:S05]  /*0730*/  @!P0 BRA `(.L_x_1) ;  /* 0xfffffff800ac8947 */ /* 0x000fea000383ffff */
.L_x_0:
[----:B------:R-:W-:Y:S01]  /*0740*/  STG.E desc[UR8][R20.64], R11 ;  /* 0x0000000b14007986 */ /* 0x000fe2000c101908 */
[----:B------:R-:W-:Y:S05]  /*0750*/  EXIT ;  /* 0x000000000000794d */ /* 0x000fea0003800000 */
.L_x_2:
[----:B------:R-:W-:-:S00]  /*0760*/  BRA `(.L_x_2) ;  /* 0xfffffffc00fc7947 */ /* 0x000fc0000383ffff */
[----:B------:R-:W-:-:S00]  /*0770*/  NOP ;  /* 0x0000000000007918 */ /* 0x000fc00000000000 */
        /* <DEDUP_REMOVED lines=8> */
.L_x_3:


//--------------------- .nv.shared._Z10gemm_tiledPKfS0_Pfi --------------------------
	.section	.nv.shared._Z10gemm_tiledPKfS0_Pfi,"aw",@nobits
	.sectionflags	@""
	.align	4
.nv.shared._Z10gemm_tiledPKfS0_Pfi:
	.zero		9216


//--------------------- .nv.shared.reserved.0     --------------------------
	.section	.nv.shared.reserved.0,"aw",@nobits
	.weak		__nv_reservedSMEM_offset_0_alias
	.size		__nv_reservedSMEM_offset_0_alias, 0, 64
	.other		__nv_reservedSMEM_offset_0_alias,@"STO_CUDA_RESERVED_SHARED STV_DEFAULT"
__nv_reservedSMEM_offset_0_alias:
	.zero		0
	.zero		64


//--------------------- .nv.constant0._Z10gemm_tiledPKfS0_Pfi --------------------------
	.section	.nv.constant0._Z10gemm_tiledPKfS0_Pfi,"a",@progbits
	.sectionflags	@""
	.align	4
.nv.constant0._Z10gemm_tiledPKfS0_Pfi:
	.zero		924


//--------------------- SYMBOLS --------------------------

	.type		.nv.reservedSmem.offset0,@object
	.size		.nv.reservedSmem.offset0,0x4
	.type		.nv.reservedSmem.cap,@object
	.size		.nv.reservedSmem.cap,0x4
